	.headerflags	@"EF_CUDA_TEXMODE_UNIFIED EF_CUDA_64BIT_ADDRESS EF_CUDA_ACCELERATORS EF_CUDA_SM90 EF_CUDA_VIRTUAL_SM(EF_CUDA_SM90)"
	.elftype	@"ET_EXEC"


//--------------------- .nv.info                  --------------------------
	.section	.nv.info,"",@"SHT_CUDA_INFO"
	.align	4


	//----- nvinfo : EIATTR_REGCOUNT
	.align		4
        /*0000*/ 	.byte	0x04, 0x2f
        /*0002*/ 	.short	(.L_1 - .L_0)
	.align		4
.L_0:
        /*0004*/ 	.word	index@(triton_poi_fused_convolution_leaky_relu_leaky_relu_backward_13)
        /*0008*/ 	.word	0x0000000c


	//----- nvinfo : EIATTR_MIN_STACK_SIZE
	.align		4
.L_1:
        /*000c*/ 	.byte	0x04, 0x12
        /*000e*/ 	.short	(.L_3 - .L_2)
	.align		4
.L_2:
        /*0010*/ 	.word	index@(triton_poi_fused_convolution_leaky_relu_leaky_relu_backward_13)
        /*0014*/ 	.word	0x00000000


	//----- nvinfo : EIATTR_FRAME_SIZE
	.align		4
.L_3:
        /*0018*/ 	.byte	0x04, 0x11
        /*001a*/ 	.short	(.L_5 - .L_4)
	.align		4
.L_4:
        /*001c*/ 	.word	index@(triton_poi_fused_convolution_leaky_relu_leaky_relu_backward_13)
        /*0020*/ 	.word	0x00000000


	//----- nvinfo : EIATTR_MIN_STACK_SIZE
	.align		4
.L_5:
        /*0024*/ 	.byte	0x04, 0x12
        /*0026*/ 	.short	(.L_7 - .L_6)
	.align		4
.L_6:
        /*0028*/ 	.word	index@(triton_poi_fused_convolution_leaky_relu_leaky_relu_backward_13)
        /*002c*/ 	.word	0x00000000
.L_7:


//--------------------- .nv.info.triton_poi_fused_convolution_leaky_relu_leaky_relu_backward_13 --------------------------
	.section	.nv.info.triton_poi_fused_convolution_leaky_relu_leaky_relu_backward_13,"",@"SHT_CUDA_INFO"
	.sectionflags	@""
	.align	4


	//----- nvinfo : EIATTR_CUDA_API_VERSION
	.align		4
        /*0000*/ 	.byte	0x04, 0x37
        /*0002*/ 	.short	(.L_9 - .L_8)
.L_8:
        /*0004*/ 	.word	0x0000007c


	//----- nvinfo : EIATTR_KPARAM_INFO
	.align		4
.L_9:
        /*0008*/ 	.byte	0x04, 0x17
        /*000a*/ 	.short	(.L_11 - .L_10)
.L_10:
        /*000c*/ 	.word	0x00000000
        /*0010*/ 	.short	0x0003
        /*0012*/ 	.short	0x0018
        /*0014*/ 	.byte	0x00, 0xf0, 0x11, 0x00


	//----- nvinfo : EIATTR_KPARAM_INFO
	.align		4
.L_11:
        /*0018*/ 	.byte	0x04, 0x17
        /*001a*/ 	.short	(.L_13 - .L_12)
.L_12:
        /*001c*/ 	.word	0x00000000
        /*0020*/ 	.short	0x0002
        /*0022*/ 	.short	0x0010
        /*0024*/ 	.byte	0x00, 0xf4, 0x21, 0x00


	//----- nvinfo : EIATTR_KPARAM_INFO
	.align		4
.L_13:
        /*0028*/ 	.byte	0x04, 0x17
        /*002a*/ 	.short	(.L_15 - .L_14)
.L_14:
        /*002c*/ 	.word	0x00000000
        /*0030*/ 	.short	0x0001
        /*0032*/ 	.short	0x0008
        /*0034*/ 	.byte	0x00, 0xf4, 0x21, 0x00


	//----- nvinfo : EIATTR_KPARAM_INFO
	.align		4
.L_15:
        /*0038*/ 	.byte	0x04, 0x17
        /*003a*/ 	.short	(.L_17 - .L_16)
.L_16:
        /*003c*/ 	.word	0x00000000
        /*0040*/ 	.short	0x0000
        /*0042*/ 	.short	0x0000
        /*0044*/ 	.byte	0x00, 0xf4, 0x21, 0x00


	//----- nvinfo : EIATTR_SPARSE_MMA_MASK
	.align		4
.L_17:
        /*0048*/ 	.byte	0x03, 0x50
        /*004a*/ 	.short	0x0000


	//----- nvinfo : EIATTR_MAXREG_COUNT
	.align		4
        /*004c*/ 	.byte	0x03, 0x1b
        /*004e*/ 	.short	0x00ff


	//----- nvinfo : EIATTR_EXIT_INSTR_OFFSETS
	.align		4
        /*0050*/ 	.byte	0x04, 0x1c
        /*0052*/ 	.short	(.L_19 - .L_18)


	//   ....[0]....
.L_18:
        /*0054*/ 	.word	0x00000230


	//----- nvinfo : EIATTR_REQNTID
	.align		4
.L_19:
        /*0058*/ 	.byte	0x04, 0x10
        /*005a*/ 	.short	(.L_21 - .L_20)
.L_20:
        /*005c*/ 	.word	0x00000080
        /*0060*/ 	.word	0x00000001
        /*0064*/ 	.word	0x00000001


	//----- nvinfo : EIATTR_CBANK_PARAM_SIZE
	.align		4
.L_21:
        /*0068*/ 	.byte	0x03, 0x19
        /*006a*/ 	.short	0x001c


	//----- nvinfo : EIATTR_PARAM_CBANK
	.align		4
        /*006c*/ 	.byte	0x04, 0x0a
        /*006e*/ 	.short	(.L_23 - .L_22)
	.align		4
.L_22:
        /*0070*/ 	.word	index@(.nv.constant0.triton_poi_fused_convolution_leaky_relu_leaky_relu_backward_13)
        /*0074*/ 	.short	0x0210
        /*0076*/ 	.short	0x001c


	//----- nvinfo : EIATTR_SW_WAR
	.align		4
.L_23:
        /*0078*/ 	.byte	0x04, 0x36
        /*007a*/ 	.short	(.L_25 - .L_24)
.L_24:
        /*007c*/ 	.word	0x00000008
.L_25:


//--------------------- .nv.callgraph             --------------------------
	.section	.nv.callgraph,"",@"SHT_CUDA_CALLGRAPH"
	.align	4
	.sectionentsize	8
	.align		4
        /*0000*/ 	.word	0x00000000
	.align		4
        /*0004*/ 	.word	0xffffffff
	.align		4
        /*0008*/ 	.word	0x00000000
	.align		4
        /*000c*/ 	.word	0xfffffffe
	.align		4
        /*0010*/ 	.word	0x00000000
	.align		4
        /*0014*/ 	.word	0xfffffffd
	.align		4
        /*0018*/ 	.word	0x00000000
	.align		4
        /*001c*/ 	.word	0xfffffffc


//--------------------- .text.triton_poi_fused_convolution_leaky_relu_leaky_relu_backward_13 --------------------------
	.section	.text.triton_poi_fused_convolution_leaky_relu_leaky_relu_backward_13,"ax",@progbits
	.align	128
        .global         triton_poi_fused_convolution_leaky_relu_leaky_relu_backward_13
        .type           triton_poi_fused_convolution_leaky_relu_leaky_relu_backward_13,@function
        .size           triton_poi_fused_convolution_leaky_relu_leaky_relu_backward_13,(.L_x_1 - triton_poi_fused_convolution_leaky_relu_leaky_relu_backward_13)
        .other          triton_poi_fused_convolution_leaky_relu_leaky_relu_backward_13,@"STO_CUDA_ENTRY STV_DEFAULT"
triton_poi_fused_convolution_leaky_relu_leaky_relu_backward_13:
.text.triton_poi_fused_convolution_leaky_relu_leaky_relu_backward_13:
[----:B------:R-:W-:Y:S01]  /*0000*/  LDC R1, c[0x0][0x28] ;  /* 0x00000a00ff017b82 */ /* 0x000fe20000000800 */
[----:B------:R-:W1:Y:S07]  /*0010*/  S2R R0, SR_TID.X ;  /* 0x0000000000007919 */ /* 0x000e6e0000002100 */
[----:B------:R-:W2:Y:S01]  /*0020*/  LDC.64 R2, c[0x0][0x210] ;  /* 0x00008400ff027b82 */ /* 0x000ea20000000a00 */
[----:B------:R-:W-:Y:S01]  /*0030*/  ULDC.64 UR4, c[0x0][0x208] ;  /* 0x0000820000047ab9 */ /* 0x000fe20000000a00 */
[----:B------:R-:W-:Y:S01]  /*0040*/  ULDC.64 UR6, c[0x0][0x220] ;  /* 0x0000880000067ab9 */ /* 0x000fe20000000a00 */
[----:B------:R-:W3:Y:S05]  /*0050*/  S2R R7, SR_CTAID.X ;  /* 0x0000000000077919 */ /* 0x000eea0000002500 */
[----:B------:R-:W4:Y:S01]  /*0060*/  LDC.64 R4, c[0x0][0x218] ;  /* 0x00008600ff047b82 */ /* 0x000f220000000a00 */
[----:B-1----:R-:W-:Y:S01]  /*0070*/  IMAD.SHL.U32 R0, R0, 0x2, RZ ;  /* 0x0000000200007824 */ /* 0x002fe200078e00ff */
[----:B---3--:R-:W-:-:S04]  /*0080*/  SHF.R.S32.HI R6, RZ, 0x17, R7 ;  /* 0x00000017ff067819 */ /* 0x008fc80000011407 */
[----:B------:R-:W-:Y:S02]  /*0090*/  LOP3.LUT R0, R0, 0xfe, RZ, 0xc0, !PT ;  /* 0x000000fe00007812 */ /* 0x000fe400078ec0ff */
[----:B------:R-:W-:-:S03]  /*00a0*/  SGXT R6, R6, 0x1 ;  /* 0x000000010606781a */ /* 0x000fc60000000200 */
[----:B------:R-:W-:-:S04]  /*00b0*/  IMAD R7, R7, 0x100, R0 ;  /* 0x0000010007077824 */ /* 0x000fc800078e0200 */
[----:B--2---:R-:W-:Y:S01]  /*00c0*/  IMAD.WIDE R2, R7, 0x4, R2 ;  /* 0x0000000407027825 */ /* 0x004fe200078e0202 */
[----:B------:R-:W-:-:S04]  /*00d0*/  LEA.HI R6, R6, R7, RZ, 0x6 ;  /* 0x0000000706067211 */ /* 0x000fc800078f30ff */
[----:B------:R-:W-:Y:S01]  /*00e0*/  SHF.R.S32.HI R6, RZ, 0x6, R6 ;  /* 0x00000006ff067819 */ /* 0x000fe20000011406 */
[----:B------:R-:W2:Y:S03]  /*00f0*/  LDG.E.64 R2, desc[UR4][R2.64] ;  /* 0x0000000402027981 */ /* 0x000ea6000c1e1b00 */
[----:B------:R-:W-:-:S04]  /*0100*/  LEA.HI R0, R6, R6, RZ, 0x6 ;  /* 0x0000000606007211 */ /* 0x000fc800078f30ff */
[----:B------:R-:W-:-:S05]  /*0110*/  LOP3.LUT R9, R0, 0xffffffc0, RZ, 0xc0, !PT ;  /* 0xffffffc000097812 */ /* 0x000fca00078ec0ff */
[----:B------:R-:W-:-:S04]  /*0120*/  IMAD.IADD R9, R6, 0x1, -R9 ;  /* 0x0000000106097824 */ /* 0x000fc800078e0a09 */
[----:B----4-:R-:W-:-:S06]  /*0130*/  IMAD.WIDE R4, R9, 0x4, R4 ;  /* 0x0000000409047825 */ /* 0x010fcc00078e0204 */
[----:B------:R-:W2:Y:S02]  /*0140*/  LDG.E.EL R4, desc[UR4][R4.64] ;  /* 0x0000000404047981 */ /* 0x000ea4000c2e1900 */
[CC--:B--2---:R-:W-:Y:S02]  /*0150*/  FSETP.GT.AND P1, PT, R2.reuse, -R4.reuse, PT ;  /* 0x800000040200720b */ /* 0x0c4fe40003f24000 */
[C---:B------:R-:W-:Y:S01]  /*0160*/  FSETP.GT.AND P0, PT, R3.reuse, -R4, PT ;  /* 0x800000040300720b */ /* 0x040fe20003f04000 */
[--C-:B------:R-:W-:Y:S01]  /*0170*/  FADD R0, R2, R4.reuse ;  /* 0x0000000402007221 */ /* 0x100fe20000000000 */
[----:B------:R-:W-:-:S09]  /*0180*/  FADD R6, R3, R4 ;  /* 0x0000000403067221 */ /* 0x000fd20000000000 */
[----:B------:R-:W-:Y:S02]  /*0190*/  @!P1 FMUL R0, R0, 0.20000000298023223877 ;  /* 0x3e4ccccd00009820 */ /* 0x000fe40000400000 */
[----:B------:R-:W-:-:S03]  /*01a0*/  @!P0 FMUL R6, R6, 0.20000000298023223877 ;  /* 0x3e4ccccd06068820 */ /* 0x000fc60000400000 */
[----:B------:R-:W-:Y:S02]  /*01b0*/  FSETP.GT.AND P1, PT, R0, RZ, PT ;  /* 0x000000ff0000720b */ /* 0x000fe40003f24000 */
[----:B------:R-:W-:Y:S02]  /*01c0*/  FSETP.GT.AND P0, PT, R6, RZ, PT ;  /* 0x000000ff0600720b */ /* 0x000fe40003f04000 */
[----:B------:R-:W-:Y:S02]  /*01d0*/  SEL R0, RZ, 0x1, !P1 ;  /* 0x00000001ff007807 */ /* 0x000fe40004800000 */
[----:B------:R-:W-:Y:S02]  /*01e0*/  SEL R5, RZ, 0x100, !P0 ;  /* 0x00000100ff057807 */ /* 0x000fe40004000000 */
[----:B------:R-:W-:-:S03]  /*01f0*/  IADD3 R2, P2, R7, UR6, RZ ;  /* 0x0000000607027c10 */ /* 0x000fc6000ff5e0ff */
[----:B------:R-:W-:Y:S01]  /*0200*/  IMAD.IADD R5, R0, 0x1, R5 ;  /* 0x0000000100057824 */ /* 0x000fe200078e0205 */
[----:B------:R-:W-:-:S05]  /*0210*/  LEA.HI.X.SX32 R3, R7, UR7, 0x1, P2 ;  /* 0x0000000707037c11 */ /* 0x000fca00090f0eff */
[----:B------:R-:W-:Y:S01]  /*0220*/  STG.E.U16 desc[UR4][R2.64], R5 ;  /* 0x0000000502007986 */ /* 0x000fe2000c101504 */
[----:B------:R-:W-:Y:S05]  /*0230*/  EXIT ;  /* 0x000000000000794d */ /* 0x000fea0003800000 */
.L_x_0:
[----:B------:R-:W-:-:S00]  /*0240*/  BRA `(.L_x_0) ;  /* 0xfffffffc00fc7947 */ /* 0x000fc0000383ffff */
[----:B------:R-:W-:-:S00]  /*0250*/  NOP ;  /* 0x0000000000007918 */ /* 0x000fc00000000000 */
        /* <DEDUP_REMOVED lines=10> */
.L_x_1:


//--------------------- .nv.constant0.triton_poi_fused_convolution_leaky_relu_leaky_relu_backward_13 --------------------------
	.section	.nv.constant0.triton_poi_fused_convolution_leaky_relu_leaky_relu_backward_13,"a",@progbits
	.sectionflags	@""
	.align	4
.nv.constant0.triton_poi_fused_convolution_leaky_relu_leaky_relu_backward_13:
	.zero		556
